	.headerflags	@"EF_CUDA_TEXMODE_UNIFIED EF_CUDA_64BIT_ADDRESS EF_CUDA_ACCELERATORS EF_CUDA_SM90 EF_CUDA_VIRTUAL_SM(EF_CUDA_SM90)"
	.elftype	@"ET_EXEC"


//--------------------- .nv.info                  --------------------------
	.section	.nv.info,"",@"SHT_CUDA_INFO"
	.align	4


	//----- nvinfo : EIATTR_REGCOUNT
	.align		4
        /*0000*/ 	.byte	0x04, 0x2f
        /*0002*/ 	.short	(.L_1 - .L_0)
	.align		4
.L_0:
        /*0004*/ 	.word	index@(triton_poi_fused_convolution_0)
        /*0008*/ 	.word	0x00000010


	//----- nvinfo : EIATTR_MIN_STACK_SIZE
	.align		4
.L_1:
        /*000c*/ 	.byte	0x04, 0x12
        /*000e*/ 	.short	(.L_3 - .L_2)
	.align		4
.L_2:
        /*0010*/ 	.word	index@(triton_poi_fused_convolution_0)
        /*0014*/ 	.word	0x00000000


	//----- nvinfo : EIATTR_FRAME_SIZE
	.align		4
.L_3:
        /*0018*/ 	.byte	0x04, 0x11
        /*001a*/ 	.short	(.L_5 - .L_4)
	.align		4
.L_4:
        /*001c*/ 	.word	index@(triton_poi_fused_convolution_0)
        /*0020*/ 	.word	0x00000000


	//----- nvinfo : EIATTR_MIN_STACK_SIZE
	.align		4
.L_5:
        /*0024*/ 	.byte	0x04, 0x12
        /*0026*/ 	.short	(.L_7 - .L_6)
	.align		4
.L_6:
        /*0028*/ 	.word	index@(triton_poi_fused_convolution_0)
        /*002c*/ 	.word	0x00000000
.L_7:


//--------------------- .nv.info.triton_poi_fused_convolution_0 --------------------------
	.section	.nv.info.triton_poi_fused_convolution_0,"",@"SHT_CUDA_INFO"
	.sectionflags	@""
	.align	4


	//----- nvinfo : EIATTR_CUDA_API_VERSION
	.align		4
        /*0000*/ 	.byte	0x04, 0x37
        /*0002*/ 	.short	(.L_9 - .L_8)
.L_8:
        /*0004*/ 	.word	0x0000007c


	//----- nvinfo : EIATTR_KPARAM_INFO
	.align		4
.L_9:
        /*0008*/ 	.byte	0x04, 0x17
        /*000a*/ 	.short	(.L_11 - .L_10)
.L_10:
        /*000c*/ 	.word	0x00000000
        /*0010*/ 	.short	0x0002
        /*0012*/ 	.short	0x0010
        /*0014*/ 	.byte	0x00, 0xf0, 0x11, 0x00


	//----- nvinfo : EIATTR_KPARAM_INFO
	.align		4
.L_11:
        /*0018*/ 	.byte	0x04, 0x17
        /*001a*/ 	.short	(.L_13 - .L_12)
.L_12:
        /*001c*/ 	.word	0x00000000
        /*0020*/ 	.short	0x0001
        /*0022*/ 	.short	0x0008
        /*0024*/ 	.byte	0x00, 0xf4, 0x21, 0x00


	//----- nvinfo : EIATTR_KPARAM_INFO
	.align		4
.L_13:
        /*0028*/ 	.byte	0x04, 0x17
        /*002a*/ 	.short	(.L_15 - .L_14)
.L_14:
        /*002c*/ 	.word	0x00000000
        /*0030*/ 	.short	0x0000
        /*0032*/ 	.short	0x0000
        /*0034*/ 	.byte	0x00, 0xf4, 0x21, 0x00


	//----- nvinfo : EIATTR_SPARSE_MMA_MASK
	.align		4
.L_15:
        /*0038*/ 	.byte	0x03, 0x50
        /*003a*/ 	.short	0x0000


	//----- nvinfo : EIATTR_MAXREG_COUNT
	.align		4
        /*003c*/ 	.byte	0x03, 0x1b
        /*003e*/ 	.short	0x00ff


	//----- nvinfo : EIATTR_EXIT_INSTR_OFFSETS
	.align		4
        /*0040*/ 	.byte	0x04, 0x1c
        /*0042*/ 	.short	(.L_17 - .L_16)


	//   ....[0]....
.L_16:
        /*0044*/ 	.word	0x00000240


	//   ....[1]....
        /*0048*/ 	.word	0x00000260


	//----- nvinfo : EIATTR_REQNTID
	.align		4
.L_17:
        /*004c*/ 	.byte	0x04, 0x10
        /*004e*/ 	.short	(.L_19 - .L_18)
.L_18:
        /*0050*/ 	.word	0x00000080
        /*0054*/ 	.word	0x00000001
        /*0058*/ 	.word	0x00000001


	//----- nvinfo : EIATTR_CBANK_PARAM_SIZE
	.align		4
.L_19:
        /*005c*/ 	.byte	0x03, 0x19
        /*005e*/ 	.short	0x0014


	//----- nvinfo : EIATTR_PARAM_CBANK
	.align		4
        /*0060*/ 	.byte	0x04, 0x0a
        /*0062*/ 	.short	(.L_21 - .L_20)
	.align		4
.L_20:
        /*0064*/ 	.word	index@(.nv.constant0.triton_poi_fused_convolution_0)
        /*0068*/ 	.short	0x0210
        /*006a*/ 	.short	0x0014


	//----- nvinfo : EIATTR_SW_WAR
	.align		4
.L_21:
        /*006c*/ 	.byte	0x04, 0x36
        /*006e*/ 	.short	(.L_23 - .L_22)
.L_22:
        /*0070*/ 	.word	0x00000008
.L_23:


//--------------------- .nv.callgraph             --------------------------
	.section	.nv.callgraph,"",@"SHT_CUDA_CALLGRAPH"
	.align	4
	.sectionentsize	8
	.align		4
        /*0000*/ 	.word	0x00000000
	.align		4
        /*0004*/ 	.word	0xffffffff
	.align		4
        /*0008*/ 	.word	0x00000000
	.align		4
        /*000c*/ 	.word	0xfffffffe
	.align		4
        /*0010*/ 	.word	0x00000000
	.align		4
        /*0014*/ 	.word	0xfffffffd
	.align		4
        /*0018*/ 	.word	0x00000000
	.align		4
        /*001c*/ 	.word	0xfffffffc


//--------------------- .text.triton_poi_fused_convolution_0 --------------------------
	.section	.text.triton_poi_fused_convolution_0,"ax",@progbits
	.align	128
        .global         triton_poi_fused_convolution_0
        .type           triton_poi_fused_convolution_0,@function
        .size           triton_poi_fused_convolution_0,(.L_x_1 - triton_poi_fused_convolution_0)
        .other          triton_poi_fused_convolution_0,@"STO_CUDA_ENTRY STV_DEFAULT"
triton_poi_fused_convolution_0:
.text.triton_poi_fused_convolution_0:
[----:B------:R-:W0:Y:S02]  /*0000*/  LDC R1, c[0x0][0x28] ;  /* 0x00000a00ff017b82 */ /* 0x000e240000000800 */
[----:B------:R-:W1:Y:S01]  /*0010*/  S2R R0, SR_TID.X ;  /* 0x0000000000007919 */ /* 0x000e620000002100 */
[----:B------:R-:W2:Y:S01]  /*0020*/  LDC.64 R2, c[0x0][0x218] ;  /* 0x00008600ff027b82 */ /* 0x000ea20000000a00 */
[----:B------:R-:W-:Y:S01]  /*0030*/  ULDC.64 UR4, c[0x0][0x208] ;  /* 0x0000820000047ab9 */ /* 0x000fe20000000a00 */
[----:B------:R-:W3:Y:S01]  /*0040*/  S2R R9, SR_CTAID.X ;  /* 0x0000000000097919 */ /* 0x000ee20000002500 */
[----:B-1----:R-:W-:-:S05]  /*0050*/  IMAD.SHL.U32 R0, R0, 0x2, RZ ;  /* 0x0000000200007824 */ /* 0x002fca00078e00ff */
[----:B------:R-:W-:-:S05]  /*0060*/  LOP3.LUT R0, R0, 0xfe, RZ, 0xc0, !PT ;  /* 0x000000fe00007812 */ /* 0x000fca00078ec0ff */
[----:B---3--:R-:W-:-:S04]  /*0070*/  IMAD R9, R9, 0x100, R0 ;  /* 0x0000010009097824 */ /* 0x008fc800078e0200 */
[C---:B------:R-:W-:Y:S01]  /*0080*/  IMAD.HI R4, R9.reuse, 0x38e38e39, RZ ;  /* 0x38e38e3909047827 */ /* 0x040fe200078e02ff */
[----:B------:R-:W-:-:S03]  /*0090*/  ISETP.GE.AND P0, PT, R9, 0x90, PT ;  /* 0x000000900900780c */ /* 0x000fc60003f06270 */
[----:B------:R-:W-:Y:S01]  /*00a0*/  VIADD R0, R9, 0x1 ;  /* 0x0000000109007836 */ /* 0x000fe20000000000 */
[----:B------:R-:W-:-:S03]  /*00b0*/  SHF.R.S32.HI R5, RZ, 0x1, R4 ;  /* 0x00000001ff057819 */ /* 0x000fc60000011404 */
[----:B------:R-:W-:Y:S01]  /*00c0*/  IMAD.HI R6, R0, 0x38e38e39, RZ ;  /* 0x38e38e3900067827 */ /* 0x000fe200078e02ff */
[----:B------:R-:W-:Y:S02]  /*00d0*/  LEA.HI R0, R4, R5, RZ, 0x1 ;  /* 0x0000000504007211 */ /* 0x000fe400078f08ff */
[----:B------:R-:W1:Y:S02]  /*00e0*/  LDC.64 R4, c[0x0][0x210] ;  /* 0x00008400ff047b82 */ /* 0x000e640000000a00 */
[----:B------:R-:W-:Y:S02]  /*00f0*/  SHF.R.S32.HI R7, RZ, 0x1, R6 ;  /* 0x00000001ff077819 */ /* 0x000fe40000011406 */
[----:B------:R-:W-:Y:S02]  /*0100*/  SHF.R.S32.HI R11, RZ, 0x1f, R0 ;  /* 0x0000001fff0b7819 */ /* 0x000fe40000011400 */
[----:B------:R-:W-:Y:S02]  /*0110*/  LEA.HI R7, R6, R7, RZ, 0x1 ;  /* 0x0000000706077211 */ /* 0x000fe400078f08ff */
[----:B------:R-:W-:-:S02]  /*0120*/  LEA.HI R11, R11, R0, RZ, 0x2 ;  /* 0x000000000b0b7211 */ /* 0x000fc400078f10ff */
[----:B------:R-:W-:Y:S02]  /*0130*/  SHF.R.S32.HI R6, RZ, 0x1f, R7 ;  /* 0x0000001fff067819 */ /* 0x000fe40000011407 */
[----:B------:R-:W-:Y:S02]  /*0140*/  LOP3.LUT R11, R11, 0xfffffffc, RZ, 0xc0, !PT ;  /* 0xfffffffc0b0b7812 */ /* 0x000fe400078ec0ff */
[----:B------:R-:W-:Y:S02]  /*0150*/  LEA.HI R6, R6, R7, RZ, 0x2 ;  /* 0x0000000706067211 */ /* 0x000fe400078f10ff */
[----:B------:R-:W-:Y:S01]  /*0160*/  IADD3 R11, R0, -R11, RZ ;  /* 0x8000000b000b7210 */ /* 0x000fe20007ffe0ff */
[----:B------:R-:W-:Y:S01]  /*0170*/  HFMA2.MMA R0, -RZ, RZ, 0, 0 ;  /* 0x00000000ff007435 */ /* 0x000fe200000001ff */
[----:B------:R-:W-:-:S05]  /*0180*/  LOP3.LUT R6, R6, 0xfffffffc, RZ, 0xc0, !PT ;  /* 0xfffffffc06067812 */ /* 0x000fca00078ec0ff */
[----:B------:R-:W-:Y:S02]  /*0190*/  IMAD.IADD R13, R7, 0x1, -R6 ;  /* 0x00000001070d7824 */ /* 0x000fe400078e0a06 */
[----:B--2---:R-:W-:-:S04]  /*01a0*/  IMAD.WIDE R6, R11, 0x4, R2 ;  /* 0x000000040b067825 */ /* 0x004fc800078e0202 */
[----:B-1----:R-:W-:Y:S01]  /*01b0*/  IMAD.WIDE R4, R9, 0x4, R4 ;  /* 0x0000000409047825 */ /* 0x002fe200078e0204 */
[----:B------:R-:W-:-:S03]  /*01c0*/  CS2R R8, SRZ ;  /* 0x0000000000087805 */ /* 0x000fc6000001ff00 */
[----:B------:R-:W-:Y:S02]  /*01d0*/  IMAD.MOV.U32 R11, RZ, RZ, RZ ;  /* 0x000000ffff0b7224 */ /* 0x000fe400078e00ff */
[----:B------:R-:W-:Y:S01]  /*01e0*/  IMAD.WIDE R2, R13, 0x4, R2 ;  /* 0x000000040d027825 */ /* 0x000fe200078e0202 */
[----:B------:R-:W2:Y:S04]  /*01f0*/  @!P0 LDG.E.64 R8, desc[UR4][R4.64] ;  /* 0x0000000404088981 */ /* 0x000ea8000c1e1b00 */
[----:B------:R-:W2:Y:S04]  /*0200*/  @!P0 LDG.E.EL R11, desc[UR4][R6.64] ;  /* 0x00000004060b8981 */ /* 0x000ea8000c2e1900 */
[----:B------:R-:W3:Y:S01]  /*0210*/  @!P0 LDG.E.EL R0, desc[UR4][R2.64] ;  /* 0x0000000402008981 */ /* 0x000ee2000c2e1900 */
[----:B--2---:R-:W-:Y:S01]  /*0220*/  FADD R8, R11, R8 ;  /* 0x000000080b087221 */ /* 0x004fe20000000000 */
[----:B---3--:R-:W-:Y:S01]  /*0230*/  FADD R9, R0, R9 ;  /* 0x0000000900097221 */ /* 0x008fe20000000000 */
[----:B------:R-:W-:Y:S06]  /*0240*/  @P0 EXIT ;  /* 0x000000000000094d */ /* 0x000fec0003800000 */
[----:B------:R-:W-:Y:S01]  /*0250*/  STG.E.64 desc[UR4][R4.64], R8 ;  /* 0x0000000804007986 */ /* 0x000fe2000c101b04 */
[----:B------:R-:W-:Y:S05]  /*0260*/  EXIT ;  /* 0x000000000000794d */ /* 0x000fea0003800000 */
.L_x_0:
[----:B------:R-:W-:-:S00]  /*0270*/  BRA `(.L_x_0) ;  /* 0xfffffffc00fc7947 */ /* 0x000fc0000383ffff */
[----:B------:R-:W-:-:S00]  /*0280*/  NOP ;  /* 0x0000000000007918 */ /* 0x000fc00000000000 */
[----:B------:R-:W-:-:S00]  /*0290*/  NOP ;  /* 0x0000000000007918 */ /* 0x000fc00000000000 */
[----:B------:R-:W-:-:S00]  /*02a0*/  NOP ;  /* 0x0000000000007918 */ /* 0x000fc00000000000 */
[----:B------:R-:W-:-:S00]  /*02b0*/  NOP ;  /* 0x0000000000007918 */ /* 0x000fc00000000000 */
[----:B------:R-:W-:-:S00]  /*02c0*/  NOP ;  /* 0x0000000000007918 */ /* 0x000fc00000000000 */
[----:B------:R-:W-:-:S00]  /*02d0*/  NOP ;  /* 0x0000000000007918 */ /* 0x000fc00000000000 */
[----:B------:R-:W-:-:S00]  /*02e0*/  NOP ;  /* 0x0000000000007918 */ /* 0x000fc00000000000 */
[----:B------:R-:W-:-:S00]  /*02f0*/  NOP ;  /* 0x0000000000007918 */ /* 0x000fc00000000000 */
.L_x_1:


//--------------------- .nv.constant0.triton_poi_fused_convolution_0 --------------------------
	.section	.nv.constant0.triton_poi_fused_convolution_0,"a",@progbits
	.sectionflags	@""
	.align	4
.nv.constant0.triton_poi_fused_convolution_0:
	.zero		548
